	.headerflags	@"EF_CUDA_TEXMODE_UNIFIED EF_CUDA_64BIT_ADDRESS EF_CUDA_ACCELERATORS EF_CUDA_SM90 EF_CUDA_VIRTUAL_SM(EF_CUDA_SM90)"
	.elftype	@"ET_EXEC"


//--------------------- .nv.info                  --------------------------
	.section	.nv.info,"",@"SHT_CUDA_INFO"
	.align	4


	//----- nvinfo : EIATTR_REGCOUNT
	.align		4
        /*0000*/ 	.byte	0x04, 0x2f
        /*0002*/ 	.short	(.L_3 - .L_2)
	.align		4
.L_2:
        /*0004*/ 	.word	index@(triton_poi_fused__native_batch_norm_legit_no_training_relu_27)
        /*0008*/ 	.word	0x00000011


	//----- nvinfo : EIATTR_MIN_STACK_SIZE
	.align		4
.L_3:
        /*000c*/ 	.byte	0x04, 0x12
        /*000e*/ 	.short	(.L_5 - .L_4)
	.align		4
.L_4:
        /*0010*/ 	.word	index@(triton_poi_fused__native_batch_norm_legit_no_training_relu_27)
        /*0014*/ 	.word	0x00000000


	//----- nvinfo : EIATTR_FRAME_SIZE
	.align		4
.L_5:
        /*0018*/ 	.byte	0x04, 0x11
        /*001a*/ 	.short	(.L_7 - .L_6)
	.align		4
.L_6:
        /*001c*/ 	.word	index@(triton_poi_fused__native_batch_norm_legit_no_training_relu_27)
        /*0020*/ 	.word	0x00000000


	//----- nvinfo : EIATTR_MIN_STACK_SIZE
	.align		4
.L_7:
        /*0024*/ 	.byte	0x04, 0x12
        /*0026*/ 	.short	(.L_9 - .L_8)
	.align		4
.L_8:
        /*0028*/ 	.word	index@(triton_poi_fused__native_batch_norm_legit_no_training_relu_27)
        /*002c*/ 	.word	0x00000000
.L_9:


//--------------------- .nv.info.triton_poi_fused__native_batch_norm_legit_no_training_relu_27 --------------------------
	.section	.nv.info.triton_poi_fused__native_batch_norm_legit_no_training_relu_27,"",@"SHT_CUDA_INFO"
	.sectionflags	@""
	.align	4


	//----- nvinfo : EIATTR_CUDA_API_VERSION
	.align		4
        /*0000*/ 	.byte	0x04, 0x37
        /*0002*/ 	.short	(.L_11 - .L_10)
.L_10:
        /*0004*/ 	.word	0x0000007c


	//----- nvinfo : EIATTR_KPARAM_INFO
	.align		4
.L_11:
        /*0008*/ 	.byte	0x04, 0x17
        /*000a*/ 	.short	(.L_13 - .L_12)
.L_12:
        /*000c*/ 	.word	0x00000000
        /*0010*/ 	.short	0x0006
        /*0012*/ 	.short	0x0030
        /*0014*/ 	.byte	0x00, 0xf0, 0x11, 0x00


	//----- nvinfo : EIATTR_KPARAM_INFO
	.align		4
.L_13:
        /*0018*/ 	.byte	0x04, 0x17
        /*001a*/ 	.short	(.L_15 - .L_14)
.L_14:
        /*001c*/ 	.word	0x00000000
        /*0020*/ 	.short	0x0005
        /*0022*/ 	.short	0x0028
        /*0024*/ 	.byte	0x00, 0xf4, 0x21, 0x00


	//----- nvinfo : EIATTR_KPARAM_INFO
	.align		4
.L_15:
        /*0028*/ 	.byte	0x04, 0x17
        /*002a*/ 	.short	(.L_17 - .L_16)
.L_16:
        /*002c*/ 	.word	0x00000000
        /*0030*/ 	.short	0x0004
        /*0032*/ 	.short	0x0020
        /*0034*/ 	.byte	0x00, 0xf4, 0x21, 0x00


	//----- nvinfo : EIATTR_KPARAM_INFO
	.align		4
.L_17:
        /*0038*/ 	.byte	0x04, 0x17
        /*003a*/ 	.short	(.L_19 - .L_18)
.L_18:
        /*003c*/ 	.word	0x00000000
        /*0040*/ 	.short	0x0003
        /*0042*/ 	.short	0x0018
        /*0044*/ 	.byte	0x00, 0xf4, 0x21, 0x00


	//----- nvinfo : EIATTR_KPARAM_INFO
	.align		4
.L_19:
        /*0048*/ 	.byte	0x04, 0x17
        /*004a*/ 	.short	(.L_21 - .L_20)
.L_20:
        /*004c*/ 	.word	0x00000000
        /*0050*/ 	.short	0x0002
        /*0052*/ 	.short	0x0010
        /*0054*/ 	.byte	0x00, 0xf4, 0x21, 0x00


	//----- nvinfo : EIATTR_KPARAM_INFO
	.align		4
.L_21:
        /*0058*/ 	.byte	0x04, 0x17
        /*005a*/ 	.short	(.L_23 - .L_22)
.L_22:
        /*005c*/ 	.word	0x00000000
        /*0060*/ 	.short	0x0001
        /*0062*/ 	.short	0x0008
        /*0064*/ 	.byte	0x00, 0xf4, 0x21, 0x00


	//----- nvinfo : EIATTR_KPARAM_INFO
	.align		4
.L_23:
        /*0068*/ 	.byte	0x04, 0x17
        /*006a*/ 	.short	(.L_25 - .L_24)
.L_24:
        /*006c*/ 	.word	0x00000000
        /*0070*/ 	.short	0x0000
        /*0072*/ 	.short	0x0000
        /*0074*/ 	.byte	0x00, 0xf4, 0x21, 0x00


	//----- nvinfo : EIATTR_SPARSE_MMA_MASK
	.align		4
.L_25:
        /*0078*/ 	.byte	0x03, 0x50
        /*007a*/ 	.short	0x0000


	//----- nvinfo : EIATTR_MAXREG_COUNT
	.align		4
        /*007c*/ 	.byte	0x03, 0x1b
        /*007e*/ 	.short	0x00ff


	//----- nvinfo : EIATTR_EXIT_INSTR_OFFSETS
	.align		4
        /*0080*/ 	.byte	0x04, 0x1c
        /*0082*/ 	.short	(.L_27 - .L_26)


	//   ....[0]....
.L_26:
        /*0084*/ 	.word	0x00000360


	//----- nvinfo : EIATTR_REQNTID
	.align		4
.L_27:
        /*0088*/ 	.byte	0x04, 0x10
        /*008a*/ 	.short	(.L_29 - .L_28)
.L_28:
        /*008c*/ 	.word	0x00000100
        /*0090*/ 	.word	0x00000001
        /*0094*/ 	.word	0x00000001


	//----- nvinfo : EIATTR_CBANK_PARAM_SIZE
	.align		4
.L_29:
        /*0098*/ 	.byte	0x03, 0x19
        /*009a*/ 	.short	0x0034


	//----- nvinfo : EIATTR_PARAM_CBANK
	.align		4
        /*009c*/ 	.byte	0x04, 0x0a
        /*009e*/ 	.short	(.L_31 - .L_30)
	.align		4
.L_30:
        /*00a0*/ 	.word	index@(.nv.constant0.triton_poi_fused__native_batch_norm_legit_no_training_relu_27)
        /*00a4*/ 	.short	0x0210
        /*00a6*/ 	.short	0x0034


	//----- nvinfo : EIATTR_SW_WAR
	.align		4
.L_31:
        /*00a8*/ 	.byte	0x04, 0x36
        /*00aa*/ 	.short	(.L_33 - .L_32)
.L_32:
        /*00ac*/ 	.word	0x00000008
.L_33:


//--------------------- .nv.callgraph             --------------------------
	.section	.nv.callgraph,"",@"SHT_CUDA_CALLGRAPH"
	.align	4
	.sectionentsize	8
	.align		4
        /*0000*/ 	.word	0x00000000
	.align		4
        /*0004*/ 	.word	0xffffffff
	.align		4
        /*0008*/ 	.word	0x00000000
	.align		4
        /*000c*/ 	.word	0xfffffffe
	.align		4
        /*0010*/ 	.word	0x00000000
	.align		4
        /*0014*/ 	.word	0xfffffffd
	.align		4
        /*0018*/ 	.word	0x00000000
	.align		4
        /*001c*/ 	.word	0xfffffffc


//--------------------- .nv.constant4             --------------------------
	.section	.nv.constant4,"a",@progbits
	.align	8
	.align		8
.nv.constant4:
        /*0000*/ 	.dword	_$_str
	.align		8
        /*0008*/ 	.dword	_$_str_$_2


//--------------------- .text.triton_poi_fused__native_batch_norm_legit_no_training_relu_27 --------------------------
	.section	.text.triton_poi_fused__native_batch_norm_legit_no_training_relu_27,"ax",@progbits
	.align	128
        .global         triton_poi_fused__native_batch_norm_legit_no_training_relu_27
        .type           triton_poi_fused__native_batch_norm_legit_no_training_relu_27,@function
        .size           triton_poi_fused__native_batch_norm_legit_no_training_relu_27,(.L_x_1 - triton_poi_fused__native_batch_norm_legit_no_training_relu_27)
        .other          triton_poi_fused__native_batch_norm_legit_no_training_relu_27,@"STO_CUDA_ENTRY STV_DEFAULT"
triton_poi_fused__native_batch_norm_legit_no_training_relu_27:
.text.triton_poi_fused__native_batch_norm_legit_no_training_relu_27:
[----:B------:R-:W-:Y:S01]  /*0000*/  LDC R1, c[0x0][0x28] ;  /* 0x00000a00ff017b82 */ /* 0x000fe20000000800 */
[----:B------:R-:W1:Y:S07]  /*0010*/  S2R R0, SR_TID.X ;  /* 0x0000000000007919 */ /* 0x000e6e0000002100 */
[----:B------:R-:W2:Y:S01]  /*0020*/  LDC.64 R6, c[0x0][0x220] ;  /* 0x00008800ff067b82 */ /* 0x000ea20000000a00 */
[----:B------:R-:W-:Y:S01]  /*0030*/  ULDC.64 UR4, c[0x0][0x208] ;  /* 0x0000820000047ab9 */ /* 0x000fe20000000a00 */
[----:B------:R-:W3:Y:S06]  /*0040*/  S2R R5, SR_CTAID.X ;  /* 0x0000000000057919 */ /* 0x000eec0000002500 */
[----:B------:R-:W4:Y:S08]  /*0050*/  LDC.64 R8, c[0x0][0x228] ;  /* 0x00008a00ff087b82 */ /* 0x000f300000000a00 */
[----:B------:R-:W5:Y:S01]  /*0060*/  LDC.64 R10, c[0x0][0x230] ;  /* 0x00008c00ff0a7b82 */ /* 0x000f620000000a00 */
[----:B-1----:R-:W-:-:S02]  /*0070*/  SHF.L.U32 R0, R0, 0x1, RZ ;  /* 0x0000000100007819 */ /* 0x002fc400000006ff */
[----:B---3--:R-:W-:Y:S02]  /*0080*/  SHF.R.S32.HI R3, RZ, 0x16, R5 ;  /* 0x00000016ff037819 */ /* 0x008fe40000011405 */
[----:B------:R-:W-:Y:S02]  /*0090*/  LOP3.LUT R0, R0, 0x1fe, RZ, 0xc0, !PT ;  /* 0x000001fe00007812 */ /* 0x000fe400078ec0ff */
[----:B------:R-:W-:Y:S02]  /*00a0*/  SGXT R3, R3, 0x1 ;  /* 0x000000010303781a */ /* 0x000fe40000000200 */
[----:B------:R-:W-:-:S04]  /*00b0*/  LEA R0, R5, R0, 0x9 ;  /* 0x0000000005007211 */ /* 0x000fc800078e48ff */
[----:B------:R-:W-:-:S04]  /*00c0*/  LEA.HI R3, R3, R0, RZ, 0x4 ;  /* 0x0000000003037211 */ /* 0x000fc800078f20ff */
[----:B------:R-:W-:-:S05]  /*00d0*/  SHF.R.S32.HI R3, RZ, 0x4, R3 ;  /* 0x00000004ff037819 */ /* 0x000fca0000011403 */
[----:B------:R-:W-:-:S05]  /*00e0*/  IMAD.HI R2, R3, 0x6bca1af3, RZ ;  /* 0x6bca1af303027827 */ /* 0x000fca00078e02ff */
[----:B------:R-:W-:-:S04]  /*00f0*/  SHF.R.U32.HI R5, RZ, 0x1f, R2 ;  /* 0x0000001fff057819 */ /* 0x000fc80000011602 */
[----:B------:R-:W-:Y:S02]  /*0100*/  LEA.HI.SX32 R2, R2, R5, 0x17 ;  /* 0x0000000502027211 */ /* 0x000fe400078fbaff */
[----:B------:R-:W1:Y:S03]  /*0110*/  LDC.64 R4, c[0x0][0x218] ;  /* 0x00008600ff047b82 */ /* 0x000e660000000a00 */
[----:B------:R-:W-:-:S04]  /*0120*/  IMAD R13, R2, -0x4c0, R3 ;  /* 0xfffffb40020d7824 */ /* 0x000fc800078e0203 */
[C---:B--2---:R-:W-:Y:S01]  /*0130*/  IMAD.WIDE R6, R13.reuse, 0x4, R6 ;  /* 0x000000040d067825 */ /* 0x044fe200078e0206 */
[----:B------:R-:W2:Y:S05]  /*0140*/  LDC.64 R2, c[0x0][0x210] ;  /* 0x00008400ff027b82 */ /* 0x000eaa0000000a00 */
[----:B------:R-:W3:Y:S01]  /*0150*/  LDG.E.EL R6, desc[UR4][R6.64] ;  /* 0x0000000406067981 */ /* 0x000ee2000c2e1900 */
[----:B----4-:R-:W-:-:S04]  /*0160*/  IMAD.WIDE R8, R13, 0x4, R8 ;  /* 0x000000040d087825 */ /* 0x010fc800078e0208 */
[C---:B-----5:R-:W-:Y:S02]  /*0170*/  IMAD.WIDE R10, R13.reuse, 0x4, R10 ;  /* 0x000000040d0a7825 */ /* 0x060fe400078e020a */
[----:B------:R-:W4:Y:S02]  /*0180*/  LDG.E.EL R8, desc[UR4][R8.64] ;  /* 0x0000000408087981 */ /* 0x000f24000c2e1900 */
[----:B-1----:R-:W-:Y:S02]  /*0190*/  IMAD.WIDE R4, R13, 0x4, R4 ;  /* 0x000000040d047825 */ /* 0x002fe400078e0204 */
[----:B------:R-:W4:Y:S04]  /*01a0*/  LDG.E.EL R11, desc[UR4][R10.64] ;  /* 0x000000040a0b7981 */ /* 0x000f28000c2e1900 */
[----:B------:R1:W5:Y:S01]  /*01b0*/  LDG.E.EL R12, desc[UR4][R4.64] ;  /* 0x00000004040c7981 */ /* 0x000362000c2e1900 */
[----:B--2---:R-:W-:-:S06]  /*01c0*/  IMAD.WIDE R2, R0, 0x4, R2 ;  /* 0x0000000400027825 */ /* 0x004fcc00078e0202 */
[----:B------:R-:W5:Y:S01]  /*01d0*/  LDG.E.64 R2, desc[UR4][R2.64] ;  /* 0x0000000402027981 */ /* 0x000f62000c1e1b00 */
[----:B------:R-:W-:Y:S01]  /*01e0*/  HFMA2.MMA R14, -RZ, RZ, 1.625, 0 ;  /* 0x3e800000ff0e7435 */ /* 0x000fe200000001ff */
[----:B-1----:R-:W1:Y:S02]  /*01f0*/  LDC.64 R4, c[0x0][0x238] ;  /* 0x00008e00ff047b82 */ /* 0x002e640000000a00 */
[----:B-1----:R-:W-:-:S04]  /*0200*/  IMAD.WIDE R4, R0, 0x4, R4 ;  /* 0x0000000400047825 */ /* 0x002fc800078e0204 */
[----:B---3--:R-:W-:-:S04]  /*0210*/  FADD R6, R6, 0.0010000000474974513054 ;  /* 0x3a83126f06067421 */ /* 0x008fc80000000000 */
[----:B------:R-:W1:Y:S02]  /*0220*/  MUFU.SQRT R7, R6 ;  /* 0x0000000600077308 */ /* 0x000e640000002000 */
[C---:B-1----:R-:W-:Y:S02]  /*0230*/  FSETP.GT.AND P0, PT, R7.reuse, 8.50705917302346158658e+37, PT ;  /* 0x7e8000000700780b */ /* 0x042fe40003f04000 */
[----:B------:R-:W-:-:S11]  /*0240*/  FSETP.GEU.AND P1, PT, R7, 1.175494350822287508e-38, PT ;  /* 0x008000000700780b */ /* 0x000fd60003f2e000 */
[----:B------:R-:W-:-:S04]  /*0250*/  @P0 FMUL R7, R7, 0.25 ;  /* 0x3e80000007070820 */ /* 0x000fc80000400000 */
[----:B------:R-:W-:-:S06]  /*0260*/  @!P1 FMUL R7, R7, 16777216 ;  /* 0x4b80000007079820 */ /* 0x000fcc0000400000 */
[----:B------:R-:W1:Y:S01]  /*0270*/  MUFU.RCP R7, R7 ;  /* 0x0000000700077308 */ /* 0x000e620000001000 */
[----:B------:R-:W-:Y:S01]  /*0280*/  FSEL R14, R14, 1, P0 ;  /* 0x3f8000000e0e7808 */ /* 0x000fe20000000000 */
[----:B-----5:R-:W-:-:S04]  /*0290*/  FADD R2, R2, -R12 ;  /* 0x8000000c02027221 */ /* 0x020fc80000000000 */
[----:B------:R-:W-:Y:S01]  /*02a0*/  @!P1 FMUL R14, R14, 16777216 ;  /* 0x4b8000000e0e9820 */ /* 0x000fe20000400000 */
[----:B------:R-:W-:-:S03]  /*02b0*/  FADD R3, R3, -R12 ;  /* 0x8000000c03037221 */ /* 0x000fc60000000000 */
[----:B-1----:R-:W-:-:S04]  /*02c0*/  FMUL R14, R7, R14 ;  /* 0x0000000e070e7220 */ /* 0x002fc80000400000 */
[-C--:B------:R-:W-:Y:S01]  /*02d0*/  FMUL R2, R2, R14.reuse ;  /* 0x0000000e02027220 */ /* 0x080fe20000400000 */
[----:B------:R-:W-:-:S03]  /*02e0*/  FMUL R14, R3, R14 ;  /* 0x0000000e030e7220 */ /* 0x000fc60000400000 */
[C-C-:B----4-:R-:W-:Y:S01]  /*02f0*/  FFMA R2, R8.reuse, R2, R11.reuse ;  /* 0x0000000208027223 */ /* 0x150fe2000000000b */
[----:B------:R-:W-:-:S04]  /*0300*/  FFMA R14, R8, R14, R11 ;  /* 0x0000000e080e7223 */ /* 0x000fc8000000000b */
[----:B------:R-:W-:Y:S02]  /*0310*/  FSETP.GEU.AND P0, PT, R2, RZ, PT ;  /* 0x000000ff0200720b */ /* 0x000fe40003f0e000 */
[----:B------:R-:W-:Y:S02]  /*0320*/  FSETP.GEU.AND P1, PT, R14, RZ, PT ;  /* 0x000000ff0e00720b */ /* 0x000fe40003f2e000 */
[----:B------:R-:W-:Y:S02]  /*0330*/  FSEL R2, R2, RZ, P0 ;  /* 0x000000ff02027208 */ /* 0x000fe40000000000 */
[----:B------:R-:W-:-:S05]  /*0340*/  FSEL R3, R14, RZ, P1 ;  /* 0x000000ff0e037208 */ /* 0x000fca0000800000 */
[----:B------:R-:W-:Y:S01]  /*0350*/  STG.E.64 desc[UR4][R4.64], R2 ;  /* 0x0000000204007986 */ /* 0x000fe2000c101b04 */
[----:B------:R-:W-:Y:S05]  /*0360*/  EXIT ;  /* 0x000000000000794d */ /* 0x000fea0003800000 */
.L_x_0:
[----:B------:R-:W-:-:S00]  /*0370*/  BRA `(.L_x_0) ;  /* 0xfffffffc00fc7947 */ /* 0x000fc0000383ffff */
[----:B------:R-:W-:-:S00]  /*0380*/  NOP ;  /* 0x0000000000007918 */ /* 0x000fc00000000000 */
[----:B------:R-:W-:-:S00]  /*0390*/  NOP ;  /* 0x0000000000007918 */ /* 0x000fc00000000000 */
[----:B------:R-:W-:-:S00]  /*03a0*/  NOP ;  /* 0x0000000000007918 */ /* 0x000fc00000000000 */
[----:B------:R-:W-:-:S00]  /*03b0*/  NOP ;  /* 0x0000000000007918 */ /* 0x000fc00000000000 */
[----:B------:R-:W-:-:S00]  /*03c0*/  NOP ;  /* 0x0000000000007918 */ /* 0x000fc00000000000 */
[----:B------:R-:W-:-:S00]  /*03d0*/  NOP ;  /* 0x0000000000007918 */ /* 0x000fc00000000000 */
[----:B------:R-:W-:-:S00]  /*03e0*/  NOP ;  /* 0x0000000000007918 */ /* 0x000fc00000000000 */
[----:B------:R-:W-:-:S00]  /*03f0*/  NOP ;  /* 0x0000000000007918 */ /* 0x000fc00000000000 */
.L_x_1:


//--------------------- .nv.global.init           --------------------------
	.section	.nv.global.init,"aw",@progbits
.nv.global.init:
	.type		_$_str,@object
	.size		_$_str,(_$_str_$_2 - _$_str)
_$_str:
        /*0000*/ 	.byte	0x5f, 0x5f, 0x43, 0x55, 0x44, 0x41, 0x5f, 0x46, 0x54, 0x5a, 0x00
	.type		_$_str_$_2,@object
	.size		_$_str_$_2,(.L_1 - _$_str_$_2)
_$_str_$_2:
        /*000b*/ 	.byte	0x5f, 0x5f, 0x43, 0x55, 0x44, 0x41, 0x5f, 0x50, 0x52, 0x45, 0x43, 0x5f, 0x53, 0x51, 0x52, 0x54
        /*001b*/ 	.byte	0x00
.L_1:


//--------------------- .nv.constant0.triton_poi_fused__native_batch_norm_legit_no_training_relu_27 --------------------------
	.section	.nv.constant0.triton_poi_fused__native_batch_norm_legit_no_training_relu_27,"a",@progbits
	.sectionflags	@""
	.align	4
.nv.constant0.triton_poi_fused__native_batch_norm_legit_no_training_relu_27:
	.zero		580
